//
// Generated by NVIDIA NVVM Compiler
//
// Compiler Build ID: CL-36424714
// Cuda compilation tools, release 13.0, V13.0.88
// Based on NVVM 20.0.0
//

.version 9.0
.target sm_100
.address_size 64

	// .globl	_Z12helloFromGPUv
.extern .func  (.param .b32 func_retval0) vprintf
(
	.param .b64 vprintf_param_0,
	.param .b64 vprintf_param_1
)
;
.global .align 1 .b8 $str[22] = {72, 101, 108, 108, 111, 32, 87, 111, 114, 108, 100, 32, 70, 114, 111, 109, 32, 71, 80, 85, 10};

.visible .entry _Z12helloFromGPUv()
{
	.reg .b32 	%r<3>;
	.reg .b64 	%rd<3>;

	mov.u64 	%rd1, $str;
	cvta.global.u64 	%rd2, %rd1;
	{ // callseq 0, 0
	.param .b64 param0;
	st.param.b64 	[param0], %rd2;
	.param .b64 param1;
	st.param.b64 	[param1], 0;
	.param .b32 retval0;
	call.uni (retval0), 
	vprintf, 
	(
	param0, 
	param1
	);
	ld.param.b32 	%r1, [retval0];
	} // callseq 0
	ret;

}


// ===== COMPILED SASS (sm_100) =====

	.target	sm_100

	.elftype	@"ET_EXEC"


//--------------------- .note.nv.tkinfo           --------------------------
	.section	.note.nv.tkinfo,"",@"SHT_NOTE"
	.sectionflags	@"SHF_NOTE_NV_TKINFO"
	.tkinfo
        /*0018*/ 	.word	0x00000002
        /*0030*/ 	.string	""
        /*0030*/ 	.string	"ptxas"
        /*0030*/ 	.string	"Cuda compilation tools, release 13.0, V13.0.88"
        /*0030*/ 	.string	"Build cuda_13.0.r13.0/compiler.36424714_0"
        /*0030*/ 	.string	"-arch sm_100 -m 64 "



//--------------------- .note.nv.cuinfo           --------------------------
	.section	.note.nv.cuinfo,"",@"SHT_NOTE"
	.sectionflags	@"SHF_NOTE_NV_CUINFO"
        /*0018*/ 	.short	0x0002
        /*001a*/ 	.short	0x0064
        /*001c*/ 	.short	0x0082
	.zero		2


//--------------------- .nv.info                  --------------------------
	.section	.nv.info,"",@"SHT_CUDA_INFO"
	.align	4


	//----- nvinfo : EIATTR_REGCOUNT
	.align		4
        /*0000*/ 	.byte	0x04, 0x2f
        /*0002*/ 	.short	(.L_2 - .L_1)
	.align		4
.L_1:
        /*0004*/ 	.word	index@(_Z12helloFromGPUv)
        /*0008*/ 	.word	0x00000018


	//----- nvinfo : EIATTR_FRAME_SIZE
	.align		4
.L_2:
        /*000c*/ 	.byte	0x04, 0x11
        /*000e*/ 	.short	(.L_4 - .L_3)
	.align		4
.L_3:
        /*0010*/ 	.word	index@(_Z12helloFromGPUv)
        /*0014*/ 	.word	0x00000000


	//----- nvinfo : EIATTR_MIN_STACK_SIZE
	.align		4
.L_4:
        /*0018*/ 	.byte	0x04, 0x12
        /*001a*/ 	.short	(.L_6 - .L_5)
	.align		4
.L_5:
        /*001c*/ 	.word	index@(_Z12helloFromGPUv)
        /*0020*/ 	.word	0x00000000
.L_6:


//--------------------- .nv.compat                --------------------------
	.section	.nv.compat,"",@"SHT_CUDA_COMPAT_INFO"
	.align	4
        /*0000*/ 	.byte	0x02, 0x09, 0x00, 0x00, 0x02, 0x02, 0x01, 0x00, 0x02, 0x05, 0x05, 0x00, 0x03, 0x07, 0x01, 0x01
        /*0010*/ 	.byte	0x02, 0x03, 0x00, 0x00, 0x02, 0x06, 0x01, 0x00, 0x04, 0x0b, 0x08, 0x00, 0x09, 0x00, 0x00, 0x00
        /*0020*/ 	.byte	0x00, 0x00, 0x00, 0x00


//--------------------- .nv.info._Z12helloFromGPUv --------------------------
	.section	.nv.info._Z12helloFromGPUv,"",@"SHT_CUDA_INFO"
	.sectionflags	@""
	.align	4


	//----- nvinfo : EIATTR_CUDA_API_VERSION
	.align		4
        /*0000*/ 	.byte	0x04, 0x37
        /*0002*/ 	.short	(.L_8 - .L_7)
.L_7:
        /*0004*/ 	.word	0x00000082


	//----- nvinfo : EIATTR_SPARSE_MMA_MASK
	.align		4
.L_8:
        /*0008*/ 	.byte	0x03, 0x50
        /*000a*/ 	.short	0x0000


	//----- nvinfo : EIATTR_MAXREG_COUNT
	.align		4
        /*000c*/ 	.byte	0x03, 0x1b
        /*000e*/ 	.short	0x00ff


	//----- nvinfo : EIATTR_EXTERNS
	.align		4
        /*0010*/ 	.byte	0x04, 0x0f
        /*0012*/ 	.short	(.L_10 - .L_9)


	//   ....[0]....
	.align		4
.L_9:
        /*0014*/ 	.word	index@(vprintf)


	//----- nvinfo : EIATTR_MERCURY_ISA_VERSION
	.align		4
.L_10:
        /*0018*/ 	.byte	0x03, 0x5f
        /*001a*/ 	.short	0x0101


	//----- nvinfo : EIATTR_VRC_CTA_INIT_COUNT
	.align		4
        /*001c*/ 	.byte	0x02, 0x4a
	.zero		1
	.zero		1


	//----- nvinfo : EIATTR_SYSCALL_OFFSETS
	.align		4
        /*0020*/ 	.byte	0x04, 0x46
        /*0022*/ 	.short	(.L_12 - .L_11)


	//   ....[0]....
.L_11:
        /*0024*/ 	.word	0x00000080


	//----- nvinfo : EIATTR_EXIT_INSTR_OFFSETS
	.align		4
.L_12:
        /*0028*/ 	.byte	0x04, 0x1c
        /*002a*/ 	.short	(.L_14 - .L_13)


	//   ....[0]....
.L_13:
        /*002c*/ 	.word	0x00000090


	//----- nvinfo : EIATTR_SW_WAR
	.align		4
.L_14:
        /*0030*/ 	.byte	0x04, 0x36
        /*0032*/ 	.short	(.L_16 - .L_15)
.L_15:
        /*0034*/ 	.word	0x00000008
.L_16:


//--------------------- .nv.callgraph             --------------------------
	.section	.nv.callgraph,"",@"SHT_CUDA_CALLGRAPH"
	.align	4
	.sectionentsize	8
	.align		4
        /*0000*/ 	.word	0x00000000
	.align		4
        /*0004*/ 	.word	0xffffffff
	.align		4
        /*0008*/ 	.word	index@(_Z12helloFromGPUv)
	.align		4
        /*000c*/ 	.word	index@(vprintf)
	.align		4
        /*0010*/ 	.word	0x00000000
	.align		4
        /*0014*/ 	.word	0xfffffffe
	.align		4
        /*0018*/ 	.word	0x00000000
	.align		4
        /*001c*/ 	.word	0xfffffffd
	.align		4
        /*0020*/ 	.word	0x00000000
	.align		4
        /*0024*/ 	.word	0xfffffffc


//--------------------- .nv.constant4             --------------------------
	.section	.nv.constant4,"a",@progbits
	.align	8
	.align		8
.nv.constant4:
        /*0000*/ 	.dword	vprintf
	.align		8
        /*0008*/ 	.dword	$str


//--------------------- .text._Z12helloFromGPUv   --------------------------
	.section	.text._Z12helloFromGPUv,"ax",@progbits
	.align	128
        .global         _Z12helloFromGPUv
        .type           _Z12helloFromGPUv,@function
        .size           _Z12helloFromGPUv,(.L_x_2 - _Z12helloFromGPUv)
        .other          _Z12helloFromGPUv,@"STO_CUDA_ENTRY STV_DEFAULT"
_Z12helloFromGPUv:
.text._Z12helloFromGPUv:
[----:B------:R-:W0:Y:S01]  /*0000*/  LDC R1, c[0x0][0x37c] ;  /* 0x0000df00ff017b82 */ /* 0x000e220000000800 */
[----:B------:R-:W-:Y:S01]  /*0010*/  MOV R0, 0x0 ;  /* 0x0000000000007802 */ /* 0x000fe20000000f00 */
[----:B------:R-:W1:Y:S01]  /*0020*/  LDCU.64 UR4, c[0x4][0x8] ;  /* 0x01000100ff0477ac */ /* 0x000e620008000a00 */
[----:B------:R-:W-:-:S05]  /*0030*/  CS2R R6, SRZ ;  /* 0x0000000000067805 */ /* 0x000fca000001ff00 */
[----:B------:R2:W3:Y:S01]  /*0040*/  LDC.64 R2, c[0x4][R0] ;  /* 0x0100000000027b82 */ /* 0x0004e20000000a00 */
[----:B-1----:R-:W-:Y:S02]  /*0050*/  IMAD.U32 R4, RZ, RZ, UR4 ;  /* 0x00000004ff047e24 */ /* 0x002fe4000f8e00ff */
[----:B--2---:R-:W-:-:S07]  /*0060*/  IMAD.U32 R5, RZ, RZ, UR5 ;  /* 0x00000005ff057e24 */ /* 0x004fce000f8e00ff */
[----:B------:R-:W-:-:S07]  /*0070*/  LEPC R20, `(.L_x_0) ;  /* 0x000000001014794e */ /* 0x000fce0000000000 */
[----:B0--3--:R-:W-:Y:S05]  /*0080*/  CALL.ABS.NOINC R2 ;  /* 0x0000000002007343 */ /* 0x009fea0003c00000 */
.L_x_0:
[----:B------:R-:W-:Y:S05]  /*0090*/  EXIT ;  /* 0x000000000000794d */ /* 0x000fea0003800000 */
.L_x_1:
[----:B------:R-:W-:-:S00]  /*00a0*/  BRA `(.L_x_1) ;  /* 0xfffffffc00fc7947 */ /* 0x000fc0000383ffff */
[----:B------:R-:W-:-:S00]  /*00b0*/  NOP ;  /* 0x0000000000007918 */ /* 0x000fc00000000000 */
        /* <DEDUP_REMOVED lines=12> */
.L_x_2:


//--------------------- .nv.global.init           --------------------------
	.section	.nv.global.init,"aw",@progbits
.nv.global.init:
	.type		$str,@object
	.size		$str,(.L_0 - $str)
$str:
        /*0000*/ 	.byte	0x48, 0x65, 0x6c, 0x6c, 0x6f, 0x20, 0x57, 0x6f, 0x72, 0x6c, 0x64, 0x20, 0x46, 0x72, 0x6f, 0x6d
        /*0010*/ 	.byte	0x20, 0x47, 0x50, 0x55, 0x0a, 0x00
.L_0:


//--------------------- .nv.shared.reserved.0     --------------------------
	.section	.nv.shared.reserved.0,"aw",@nobits
	.weak		__nv_reservedSMEM_offset_0_alias
	.size		__nv_reservedSMEM_offset_0_alias, 0, 64
	.other		__nv_reservedSMEM_offset_0_alias,@"STO_CUDA_RESERVED_SHARED STV_DEFAULT"
__nv_reservedSMEM_offset_0_alias:
	.zero		0
	.zero		64


//--------------------- .nv.constant0._Z12helloFromGPUv --------------------------
	.section	.nv.constant0._Z12helloFromGPUv,"a",@progbits
	.sectionflags	@""
	.align	4
.nv.constant0._Z12helloFromGPUv:
	.zero		896


//--------------------- SYMBOLS --------------------------

	.type		.nv.reservedSmem.offset0,@object
	.size		.nv.reservedSmem.offset0,0x4
	.type		vprintf,@function
